//
// Generated by NVIDIA NVVM Compiler
//
// Compiler Build ID: CL-36424714
// Cuda compilation tools, release 13.0, V13.0.88
// Based on NVVM 20.0.0
//

.version 9.0
.target sm_100
.address_size 64

	// .globl	_Z14collatz_kernelxxPiPx

.visible .entry _Z14collatz_kernelxxPiPx(
	.param .u64 _Z14collatz_kernelxxPiPx_param_0,
	.param .u64 _Z14collatz_kernelxxPiPx_param_1,
	.param .u64 .ptr .align 1 _Z14collatz_kernelxxPiPx_param_2,
	.param .u64 .ptr .align 1 _Z14collatz_kernelxxPiPx_param_3
)
{
	.reg .pred 	%p<7>;
	.reg .b32 	%r<14>;
	.reg .b64 	%rd<16>;

	ld.param.u64 	%rd8, [_Z14collatz_kernelxxPiPx_param_0];
	ld.param.u64 	%rd9, [_Z14collatz_kernelxxPiPx_param_1];
	ld.param.u64 	%rd6, [_Z14collatz_kernelxxPiPx_param_2];
	ld.param.u64 	%rd7, [_Z14collatz_kernelxxPiPx_param_3];
	mov.u32 	%r4, %ctaid.x;
	mov.u32 	%r5, %ntid.x;
	mov.u32 	%r6, %tid.x;
	mad.lo.s32 	%r7, %r4, %r5, %r6;
	cvt.u64.u32 	%rd10, %r7;
	add.s64 	%rd1, %rd8, %rd10;
	setp.ge.s64 	%p1, %rd1, %rd9;
	@%p1 bra 	$L__BB0_9;
	setp.eq.s64 	%p2, %rd1, 1;
	mov.b32 	%r13, 0;
	@%p2 bra 	$L__BB0_7;
	mov.b32 	%r13, 0;
	mov.u64 	%rd14, %rd1;
$L__BB0_3:
	and.b64  	%rd11, %rd14, 1;
	setp.eq.b64 	%p3, %rd11, 1;
	not.pred 	%p4, %p3;
	@%p4 bra 	$L__BB0_5;
	mad.lo.s64 	%rd14, %rd14, 3, 1;
	bra.uni 	$L__BB0_6;
$L__BB0_5:
	shr.s64 	%rd14, %rd14, 1;
$L__BB0_6:
	add.s32 	%r13, %r13, 1;
	setp.ne.s64 	%p5, %rd14, 1;
	@%p5 bra 	$L__BB0_3;
$L__BB0_7:
	cvta.to.global.u64 	%rd12, %rd6;
	atom.global.max.s32 	%r10, [%rd12], %r13;
	ld.global.u32 	%r11, [%rd12];
	setp.ne.s32 	%p6, %r11, %r13;
	@%p6 bra 	$L__BB0_9;
	cvta.to.global.u64 	%rd13, %rd7;
	st.global.u64 	[%rd13], %rd1;
$L__BB0_9:
	ret;

}


// ===== COMPILED SASS (sm_100) =====

	.target	sm_100

	.elftype	@"ET_EXEC"


//--------------------- .note.nv.tkinfo           --------------------------
	.section	.note.nv.tkinfo,"",@"SHT_NOTE"
	.sectionflags	@"SHF_NOTE_NV_TKINFO"
	.tkinfo
        /*0018*/ 	.word	0x00000002
        /*0030*/ 	.string	""
        /*0030*/ 	.string	"ptxas"
        /*0030*/ 	.string	"Cuda compilation tools, release 13.0, V13.0.88"
        /*0030*/ 	.string	"Build cuda_13.0.r13.0/compiler.36424714_0"
        /*0030*/ 	.string	"-arch sm_100 -m 64 "



//--------------------- .note.nv.cuinfo           --------------------------
	.section	.note.nv.cuinfo,"",@"SHT_NOTE"
	.sectionflags	@"SHF_NOTE_NV_CUINFO"
        /*0018*/ 	.short	0x0002
        /*001a*/ 	.short	0x0064
        /*001c*/ 	.short	0x0082
	.zero		2


//--------------------- .nv.info                  --------------------------
	.section	.nv.info,"",@"SHT_CUDA_INFO"
	.align	4


	//----- nvinfo : EIATTR_REGCOUNT
	.align		4
        /*0000*/ 	.byte	0x04, 0x2f
        /*0002*/ 	.short	(.L_1 - .L_0)
	.align		4
.L_0:
        /*0004*/ 	.word	index@(_Z14collatz_kernelxxPiPx)
        /*0008*/ 	.word	0x00000010


	//----- nvinfo : EIATTR_FRAME_SIZE
	.align		4
.L_1:
        /*000c*/ 	.byte	0x04, 0x11
        /*000e*/ 	.short	(.L_3 - .L_2)
	.align		4
.L_2:
        /*0010*/ 	.word	index@(_Z14collatz_kernelxxPiPx)
        /*0014*/ 	.word	0x00000000


	//----- nvinfo : EIATTR_MIN_STACK_SIZE
	.align		4
.L_3:
        /*0018*/ 	.byte	0x04, 0x12
        /*001a*/ 	.short	(.L_5 - .L_4)
	.align		4
.L_4:
        /*001c*/ 	.word	index@(_Z14collatz_kernelxxPiPx)
        /*0020*/ 	.word	0x00000000
.L_5:


//--------------------- .nv.compat                --------------------------
	.section	.nv.compat,"",@"SHT_CUDA_COMPAT_INFO"
	.align	4
        /*0000*/ 	.byte	0x02, 0x09, 0x00, 0x00, 0x02, 0x02, 0x01, 0x00, 0x02, 0x05, 0x05, 0x00, 0x03, 0x07, 0x01, 0x01
        /*0010*/ 	.byte	0x02, 0x03, 0x00, 0x00, 0x02, 0x06, 0x01, 0x00, 0x04, 0x0b, 0x08, 0x00, 0x09, 0x00, 0x00, 0x00
        /*0020*/ 	.byte	0x00, 0x00, 0x00, 0x00


//--------------------- .nv.info._Z14collatz_kernelxxPiPx --------------------------
	.section	.nv.info._Z14collatz_kernelxxPiPx,"",@"SHT_CUDA_INFO"
	.sectionflags	@""
	.align	4


	//----- nvinfo : EIATTR_CUDA_API_VERSION
	.align		4
        /*0000*/ 	.byte	0x04, 0x37
        /*0002*/ 	.short	(.L_7 - .L_6)
.L_6:
        /*0004*/ 	.word	0x00000082


	//----- nvinfo : EIATTR_KPARAM_INFO
	.align		4
.L_7:
        /*0008*/ 	.byte	0x04, 0x17
        /*000a*/ 	.short	(.L_9 - .L_8)
.L_8:
        /*000c*/ 	.word	0x00000000
        /*0010*/ 	.short	0x0003
        /*0012*/ 	.short	0x0018
        /*0014*/ 	.byte	0x00, 0xf5, 0x21, 0x00


	//----- nvinfo : EIATTR_KPARAM_INFO
	.align		4
.L_9:
        /*0018*/ 	.byte	0x04, 0x17
        /*001a*/ 	.short	(.L_11 - .L_10)
.L_10:
        /*001c*/ 	.word	0x00000000
        /*0020*/ 	.short	0x0002
        /*0022*/ 	.short	0x0010
        /*0024*/ 	.byte	0x00, 0xf5, 0x21, 0x00


	//----- nvinfo : EIATTR_KPARAM_INFO
	.align		4
.L_11:
        /*0028*/ 	.byte	0x04, 0x17
        /*002a*/ 	.short	(.L_13 - .L_12)
.L_12:
        /*002c*/ 	.word	0x00000000
        /*0030*/ 	.short	0x0001
        /*0032*/ 	.short	0x0008
        /*0034*/ 	.byte	0x00, 0xf0, 0x21, 0x00


	//----- nvinfo : EIATTR_KPARAM_INFO
	.align		4
.L_13:
        /*0038*/ 	.byte	0x04, 0x17
        /*003a*/ 	.short	(.L_15 - .L_14)
.L_14:
        /*003c*/ 	.word	0x00000000
        /*0040*/ 	.short	0x0000
        /*0042*/ 	.short	0x0000
        /*0044*/ 	.byte	0x00, 0xf0, 0x21, 0x00


	//----- nvinfo : EIATTR_SPARSE_MMA_MASK
	.align		4
.L_15:
        /*0048*/ 	.byte	0x03, 0x50
        /*004a*/ 	.short	0x0000


	//----- nvinfo : EIATTR_MAXREG_COUNT
	.align		4
        /*004c*/ 	.byte	0x03, 0x1b
        /*004e*/ 	.short	0x00ff


	//----- nvinfo : EIATTR_MERCURY_ISA_VERSION
	.align		4
        /*0050*/ 	.byte	0x03, 0x5f
        /*0052*/ 	.short	0x0101


	//----- nvinfo : EIATTR_INT_WARP_WIDE_INSTR_OFFSETS
	.align		4
        /*0054*/ 	.byte	0x04, 0x31
        /*0056*/ 	.short	(.L_17 - .L_16)


	//   ....[0]....
.L_16:
        /*0058*/ 	.word	0x00000280


	//   ....[1]....
        /*005c*/ 	.word	0x00000290


	//----- nvinfo : EIATTR_VRC_CTA_INIT_COUNT
	.align		4
.L_17:
        /*0060*/ 	.byte	0x02, 0x4a
	.zero		1
	.zero		1


	//----- nvinfo : EIATTR_EXIT_INSTR_OFFSETS
	.align		4
        /*0064*/ 	.byte	0x04, 0x1c
        /*0066*/ 	.short	(.L_19 - .L_18)


	//   ....[0]....
.L_18:
        /*0068*/ 	.word	0x000000a0


	//   ....[1]....
        /*006c*/ 	.word	0x00000300


	//   ....[2]....
        /*0070*/ 	.word	0x00000330


	//----- nvinfo : EIATTR_CRS_STACK_SIZE
	.align		4
.L_19:
        /*0074*/ 	.byte	0x04, 0x1e
        /*0076*/ 	.short	(.L_21 - .L_20)
.L_20:
        /*0078*/ 	.word	0x00000000


	//----- nvinfo : EIATTR_CBANK_PARAM_SIZE
	.align		4
.L_21:
        /*007c*/ 	.byte	0x03, 0x19
        /*007e*/ 	.short	0x0020


	//----- nvinfo : EIATTR_PARAM_CBANK
	.align		4
        /*0080*/ 	.byte	0x04, 0x0a
        /*0082*/ 	.short	(.L_23 - .L_22)
	.align		4
.L_22:
        /*0084*/ 	.word	index@(.nv.constant0._Z14collatz_kernelxxPiPx)
        /*0088*/ 	.short	0x0380
        /*008a*/ 	.short	0x0020


	//----- nvinfo : EIATTR_SW_WAR
	.align		4
.L_23:
        /*008c*/ 	.byte	0x04, 0x36
        /*008e*/ 	.short	(.L_25 - .L_24)
.L_24:
        /*0090*/ 	.word	0x00000008
.L_25:


//--------------------- .nv.callgraph             --------------------------
	.section	.nv.callgraph,"",@"SHT_CUDA_CALLGRAPH"
	.align	4
	.sectionentsize	8
	.align		4
        /*0000*/ 	.word	0x00000000
	.align		4
        /*0004*/ 	.word	0xffffffff
	.align		4
        /*0008*/ 	.word	0x00000000
	.align		4
        /*000c*/ 	.word	0xfffffffe
	.align		4
        /*0010*/ 	.word	0x00000000
	.align		4
        /*0014*/ 	.word	0xfffffffd
	.align		4
        /*0018*/ 	.word	0x00000000
	.align		4
        /*001c*/ 	.word	0xfffffffc


//--------------------- .text._Z14collatz_kernelxxPiPx --------------------------
	.section	.text._Z14collatz_kernelxxPiPx,"ax",@progbits
	.align	128
        .global         _Z14collatz_kernelxxPiPx
        .type           _Z14collatz_kernelxxPiPx,@function
        .size           _Z14collatz_kernelxxPiPx,(.L_x_4 - _Z14collatz_kernelxxPiPx)
        .other          _Z14collatz_kernelxxPiPx,@"STO_CUDA_ENTRY STV_DEFAULT"
_Z14collatz_kernelxxPiPx:
.text._Z14collatz_kernelxxPiPx:
[----:B------:R-:W-:Y:S01]  /*0000*/  LDC R1, c[0x0][0x37c] ;  /* 0x0000df00ff017b82 */ /* 0x000fe20000000800 */
[----:B------:R-:W0:Y:S07]  /*0010*/  S2R R3, SR_TID.X ;  /* 0x0000000000037919 */ /* 0x000e2e0000002100 */
[----:B------:R-:W0:Y:S01]  /*0020*/  S2UR UR4, SR_CTAID.X ;  /* 0x00000000000479c3 */ /* 0x000e220000002500 */
[----:B------:R-:W1:Y:S07]  /*0030*/  LDCU.128 UR8, c[0x0][0x380] ;  /* 0x00007000ff0877ac */ /* 0x000e6e0008000c00 */
[----:B------:R-:W0:Y:S02]  /*0040*/  LDC R2, c[0x0][0x360] ;  /* 0x0000d800ff027b82 */ /* 0x000e240000000800 */
[----:B0-----:R-:W-:-:S05]  /*0050*/  IMAD R2, R2, UR4, R3 ;  /* 0x0000000402027c24 */ /* 0x001fca000f8e0203 */
[----:B-1----:R-:W-:-:S04]  /*0060*/  IADD3 R2, P1, PT, R2, UR8, RZ ;  /* 0x0000000802027c10 */ /* 0x002fc8000ff3e0ff */
[----:B------:R-:W-:Y:S01]  /*0070*/  ISETP.GE.U32.AND P0, PT, R2, UR10, PT ;  /* 0x0000000a02007c0c */ /* 0x000fe2000bf06070 */
[----:B------:R-:W-:-:S05]  /*0080*/  IMAD.X R3, RZ, RZ, UR9, P1 ;  /* 0x00000009ff037e24 */ /* 0x000fca00088e06ff */
[----:B------:R-:W-:-:S13]  /*0090*/  ISETP.GE.AND.EX P0, PT, R3, UR11, PT, P0 ;  /* 0x0000000b03007c0c */ /* 0x000fda000bf06300 */
[----:B------:R-:W-:Y:S05]  /*00a0*/  @P0 EXIT ;  /* 0x000000000000094d */ /* 0x000fea0003800000 */
[----:B------:R-:W0:Y:S01]  /*00b0*/  S2R R12, SR_LANEID ;  /* 0x00000000000c7919 */ /* 0x000e220000000000 */
[----:B------:R-:W1:Y:S01]  /*00c0*/  LDC.64 R4, c[0x0][0x390] ;  /* 0x0000e400ff047b82 */ /* 0x000e620000000a00 */
[----:B------:R-:W-:Y:S01]  /*00d0*/  ISETP.NE.U32.AND P0, PT, R2, 0x1, PT ;  /* 0x000000010200780c */ /* 0x000fe20003f05070 */
[----:B------:R-:W2:Y:S01]  /*00e0*/  LDCU.64 UR6, c[0x0][0x358] ;  /* 0x00006b00ff0677ac */ /* 0x000ea20008000a00 */
[----:B------:R-:W-:Y:S01]  /*00f0*/  BSSY.RECONVERGENT B0, `(.L_x_0) ;  /* 0x0000018000007945 */ /* 0x000fe20003800200 */
[----:B------:R-:W-:Y:S01]  /*0100*/  IMAD.MOV.U32 R0, RZ, RZ, RZ ;  /* 0x000000ffff007224 */ /* 0x000fe200078e00ff */
[----:B------:R-:W-:-:S13]  /*0110*/  ISETP.NE.AND.EX P0, PT, R3, RZ, PT, P0 ;  /* 0x000000ff0300720c */ /* 0x000fda0003f05300 */
[----:B------:R-:W-:Y:S05]  /*0120*/  @!P0 BRA `(.L_x_1) ;  /* 0x0000000000508947 */ /* 0x000fea0003800000 */
[----:B------:R-:W-:Y:S02]  /*0130*/  IMAD.MOV.U32 R0, RZ, RZ, RZ ;  /* 0x000000ffff007224 */ /* 0x000fe400078e00ff */
[----:B------:R-:W-:Y:S02]  /*0140*/  IMAD.MOV.U32 R9, RZ, RZ, R2 ;  /* 0x000000ffff097224 */ /* 0x000fe400078e0002 */
[----:B------:R-:W-:-:S07]  /*0150*/  IMAD.MOV.U32 R8, RZ, RZ, R3 ;  /* 0x000000ffff087224 */ /* 0x000fce00078e0003 */
.L_x_2:
[----:B------:R-:W-:Y:S01]  /*0160*/  LOP3.LUT R6, R9, 0x1, RZ, 0xc0, !PT ;  /* 0x0000000109067812 */ /* 0x000fe200078ec0ff */
[----:B------:R-:W-:Y:S02]  /*0170*/  IMAD.MOV.U32 R10, RZ, RZ, R9 ;  /* 0x000000ffff0a7224 */ /* 0x000fe400078e0009 */
[----:B------:R-:W-:Y:S01]  /*0180*/  IMAD.MOV.U32 R13, RZ, RZ, R8 ;  /* 0x000000ffff0d7224 */ /* 0x000fe200078e0008 */
[----:B------:R-:W-:Y:S01]  /*0190*/  ISETP.NE.U32.AND P0, PT, R6, 0x1, PT ;  /* 0x000000010600780c */ /* 0x000fe20003f05070 */
[----:B------:R-:W-:-:S03]  /*01a0*/  VIADD R0, R0, 0x1 ;  /* 0x0000000100007836 */ /* 0x000fc60000000000 */
[----:B------:R-:W-:-:S13]  /*01b0*/  ISETP.NE.U32.AND.EX P0, PT, RZ, RZ, PT, P0 ;  /* 0x000000ffff00720c */ /* 0x000fda0003f05100 */
[----:B------:R-:W-:Y:S01]  /*01c0*/  @!P0 MOV R7, 0x0 ;  /* 0x0000000000078802 */ /* 0x000fe20000000f00 */
[----:B------:R-:W-:Y:S02]  /*01d0*/  @!P0 IMAD.MOV.U32 R6, RZ, RZ, 0x1 ;  /* 0x00000001ff068424 */ /* 0x000fe400078e00ff */
[----:B------:R-:W-:Y:S02]  /*01e0*/  @!P0 IMAD R11, R8, 0x3, RZ ;  /* 0x00000003080b8824 */ /* 0x000fe400078e02ff */
[----:B------:R-:W-:-:S04]  /*01f0*/  @!P0 IMAD.WIDE.U32 R6, R9, 0x3, R6 ;  /* 0x0000000309068825 */ /* 0x000fc800078e0006 */
[----:B------:R-:W-:Y:S01]  /*0200*/  @!P0 IMAD.MOV.U32 R9, RZ, RZ, R6 ;  /* 0x000000ffff098224 */ /* 0x000fe200078e0006 */
[--C-:B------:R-:W-:Y:S02]  /*0210*/  @P0 SHF.R.S64 R9, R10, 0x1, R13.reuse ;  /* 0x000000010a090819 */ /* 0x100fe4000000100d */
[----:B------:R-:W-:Y:S02]  /*0220*/  @!P0 IADD3 R8, PT, PT, R7, R11, RZ ;  /* 0x0000000b07088210 */ /* 0x000fe40007ffe0ff */
[----:B------:R-:W-:Y:S02]  /*0230*/  @P0 SHF.R.S32.HI R8, RZ, 0x1, R13 ;  /* 0x00000001ff080819 */ /* 0x000fe4000001140d */
[----:B------:R-:W-:-:S04]  /*0240*/  ISETP.NE.U32.AND P0, PT, R9, 0x1, PT ;  /* 0x000000010900780c */ /* 0x000fc80003f05070 */
[----:B------:R-:W-:-:S13]  /*0250*/  ISETP.NE.AND.EX P0, PT, R8, RZ, PT, P0 ;  /* 0x000000ff0800720c */ /* 0x000fda0003f05300 */
[----:B------:R-:W-:Y:S05]  /*0260*/  @P0 BRA `(.L_x_2) ;  /* 0xfffffffc00bc0947 */ /* 0x000fea000383ffff */
.L_x_1:
[----:B--2---:R-:W-:Y:S05]  /*0270*/  BSYNC.RECONVERGENT B0 ;  /* 0x0000000000007941 */ /* 0x004fea0003800200 */
.L_x_0:
[----:B------:R-:W-:Y:S01]  /*0280*/  VOTEU.ANY UR4, UPT, PT ;  /* 0x0000000000047886 */ /* 0x000fe200038e0100 */
[----:B------:R-:W-:Y:S01]  /*0290*/  CREDUX.MAX.S32 UR5, R0 ;  /* 0x00000000000572cc */ /* 0x000fe20000000200 */
[----:B------:R-:W-:-:S06]  /*02a0*/  UFLO.U32 UR4, UR4 ;  /* 0x00000004000472bd */ /* 0x000fcc00080e0000 */
[----:B0-----:R-:W-:-:S06]  /*02b0*/  ISETP.EQ.U32.AND P0, PT, R12, UR4, PT ;  /* 0x000000040c007c0c */ /* 0x001fcc000bf02070 */
[----:B------:R-:W-:-:S07]  /*02c0*/  IMAD.U32 R9, RZ, RZ, UR5 ;  /* 0x00000005ff097e24 */ /* 0x000fce000f8e00ff */
[----:B-1----:R0:W-:Y:S04]  /*02d0*/  @P0 REDG.E.MAX.S32.STRONG.GPU desc[UR6][R4.64], R9 ;  /* 0x000000090400098e */ /* 0x0021e8000d12e306 */
[----:B------:R-:W2:Y:S02]  /*02e0*/  LDG.E R7, desc[UR6][R4.64] ;  /* 0x0000000604077981 */ /* 0x000ea4000c1e1900 */
[----:B--2---:R-:W-:-:S13]  /*02f0*/  ISETP.NE.AND P0, PT, R7, R0, PT ;  /* 0x000000000700720c */ /* 0x004fda0003f05270 */
[----:B0-----:R-:W-:Y:S05]  /*0300*/  @P0 EXIT ;  /* 0x000000000000094d */ /* 0x001fea0003800000 */
[----:B------:R-:W0:Y:S02]  /*0310*/  LDC.64 R4, c[0x0][0x398] ;  /* 0x0000e600ff047b82 */ /* 0x000e240000000a00 */
[----:B0-----:R-:W-:Y:S01]  /*0320*/  STG.E.64 desc[UR6][R4.64], R2 ;  /* 0x0000000204007986 */ /* 0x001fe2000c101b06 */
[----:B------:R-:W-:Y:S05]  /*0330*/  EXIT ;  /* 0x000000000000794d */ /* 0x000fea0003800000 */
.L_x_3:
[----:B------:R-:W-:-:S00]  /*0340*/  BRA `(.L_x_3) ;  /* 0xfffffffc00fc7947 */ /* 0x000fc0000383ffff */
[----:B------:R-:W-:-:S00]  /*0350*/  NOP ;  /* 0x0000000000007918 */ /* 0x000fc00000000000 */
        /* <DEDUP_REMOVED lines=10> */
.L_x_4:


//--------------------- .nv.shared.reserved.0     --------------------------
	.section	.nv.shared.reserved.0,"aw",@nobits
	.weak		__nv_reservedSMEM_offset_0_alias
	.size		__nv_reservedSMEM_offset_0_alias, 0, 64
	.other		__nv_reservedSMEM_offset_0_alias,@"STO_CUDA_RESERVED_SHARED STV_DEFAULT"
__nv_reservedSMEM_offset_0_alias:
	.zero		0
	.zero		64


//--------------------- .nv.constant0._Z14collatz_kernelxxPiPx --------------------------
	.section	.nv.constant0._Z14collatz_kernelxxPiPx,"a",@progbits
	.sectionflags	@""
	.align	4
.nv.constant0._Z14collatz_kernelxxPiPx:
	.zero		928


//--------------------- SYMBOLS --------------------------

	.type		.nv.reservedSmem.offset0,@object
	.size		.nv.reservedSmem.offset0,0x4
